//
// Generated by NVIDIA NVVM Compiler
//
// Compiler Build ID: CL-36424714
// Cuda compilation tools, release 13.0, V13.0.88
// Based on NVVM 20.0.0
//

.version 9.0
.target sm_100
.address_size 64

	// .globl	kernel_MinMax_TPB256
.extern .func __assertfail
(
	.param .b64 __assertfail_param_0,
	.param .b64 __assertfail_param_1,
	.param .b32 __assertfail_param_2,
	.param .b64 __assertfail_param_3,
	.param .b64 __assertfail_param_4
)
;
.global .align 1 .b8 __unnamed_1[64] = {118, 111, 105, 100, 32, 107, 101, 114, 110, 101, 108, 95, 77, 105, 110, 77, 97, 120, 95, 84, 80, 66, 50, 53, 54, 40, 102, 108, 111, 97, 116, 32, 42, 44, 32, 99, 111, 110, 115, 116, 32, 102, 108, 111, 97, 116, 32, 42, 44, 32, 117, 110, 115, 105, 103, 110, 101, 100, 32, 105, 110, 116, 41};
// _ZZ20kernel_MinMax_TPB256E5s_XYZ has been demoted
.global .align 1 .b8 $str[20] = {98, 108, 111, 99, 107, 68, 105, 109, 46, 120, 32, 61, 61, 32, 66, 76, 79, 67, 75};
.global .align 1 .b8 $str$1[27] = {47, 116, 109, 112, 47, 115, 97, 115, 115, 95, 99, 117, 95, 111, 104, 99, 116, 102, 122, 107, 119, 47, 107, 46, 99, 117};
.global .align 1 .b8 $str$2[35] = {98, 108, 111, 99, 107, 68, 105, 109, 46, 121, 32, 61, 61, 32, 51, 32, 38, 38, 32, 98, 108, 111, 99, 107, 73, 100, 120, 46, 121, 32, 61, 61, 32, 48};

.visible .entry kernel_MinMax_TPB256(
	.param .u64 .ptr .align 1 kernel_MinMax_TPB256_param_0,
	.param .u64 .ptr .align 1 kernel_MinMax_TPB256_param_1,
	.param .u32 kernel_MinMax_TPB256_param_2
)
{
	.reg .pred 	%p<53>;
	.reg .b32 	%r<58>;
	.reg .b32 	%f<86>;
	.reg .b64 	%rd<21>;
	// demoted variable
	.shared .align 4 .b8 _ZZ20kernel_MinMax_TPB256E5s_XYZ[3072];
	ld.param.u64 	%rd2, [kernel_MinMax_TPB256_param_0];
	ld.param.u64 	%rd3, [kernel_MinMax_TPB256_param_1];
	ld.param.u32 	%r30, [kernel_MinMax_TPB256_param_2];
	mov.u32 	%r1, %ntid.x;
	mov.u32 	%r31, %ctaid.x;
	mul.lo.s32 	%r2, %r1, %r31;
	mov.u32 	%r3, %tid.x;
	add.s32 	%r4, %r2, %r3;
	setp.eq.s32 	%p1, %r1, 256;
	@%p1 bra 	$L__BB0_2;
	mov.u64 	%rd4, $str;
	cvta.global.u64 	%rd5, %rd4;
	mov.u64 	%rd6, $str$1;
	cvta.global.u64 	%rd7, %rd6;
	mov.u64 	%rd8, __unnamed_1;
	cvta.global.u64 	%rd9, %rd8;
	{ // callseq 0, 0
	.param .b64 param0;
	st.param.b64 	[param0], %rd5;
	.param .b64 param1;
	st.param.b64 	[param1], %rd7;
	.param .b32 param2;
	st.param.b32 	[param2], 40;
	.param .b64 param3;
	st.param.b64 	[param3], %rd9;
	.param .b64 param4;
	st.param.b64 	[param4], 1;
	call.uni 
	__assertfail, 
	(
	param0, 
	param1, 
	param2, 
	param3, 
	param4
	);
	} // callseq 0
$L__BB0_2:
	mov.u32 	%r32, %ntid.y;
	setp.eq.s32 	%p2, %r32, 3;
	mov.u32 	%r33, %ctaid.y;
	setp.eq.s32 	%p3, %r33, 0;
	and.pred  	%p4, %p2, %p3;
	@%p4 bra 	$L__BB0_4;
	mov.u64 	%rd10, $str$2;
	cvta.global.u64 	%rd11, %rd10;
	mov.u64 	%rd12, $str$1;
	cvta.global.u64 	%rd13, %rd12;
	mov.u64 	%rd14, __unnamed_1;
	cvta.global.u64 	%rd15, %rd14;
	{ // callseq 1, 0
	.param .b64 param0;
	st.param.b64 	[param0], %rd11;
	.param .b64 param1;
	st.param.b64 	[param1], %rd13;
	.param .b32 param2;
	st.param.b32 	[param2], 41;
	.param .b64 param3;
	st.param.b64 	[param3], %rd15;
	.param .b64 param4;
	st.param.b64 	[param4], 1;
	call.uni 
	__assertfail, 
	(
	param0, 
	param1, 
	param2, 
	param3, 
	param4
	);
	} // callseq 1
$L__BB0_4:
	mov.u32 	%r5, %tid.y;
	setp.ge.u32 	%p5, %r4, %r30;
	@%p5 bra 	$L__BB0_27;
	mad.lo.s32 	%r34, %r4, 3, %r5;
	cvta.to.global.u64 	%rd16, %rd3;
	mul.wide.u32 	%rd17, %r34, 4;
	add.s64 	%rd18, %rd16, %rd17;
	ld.global.f32 	%f28, [%rd18];
	mov.u32 	%r35, _ZZ20kernel_MinMax_TPB256E5s_XYZ;
	mad.lo.s32 	%r36, %r3, 12, %r35;
	shl.b32 	%r37, %r5, 2;
	add.s32 	%r38, %r36, %r37;
	st.shared.f32 	[%r38], %f28;
	bar.sync 	0;
	setp.ne.s32 	%p6, %r3, 0;
	@%p6 bra 	$L__BB0_27;
	add.s32 	%r6, %r35, %r37;
	ld.shared.f32 	%f84, [%r6];
	add.s32 	%r41, %r2, %r1;
	setp.gt.u32 	%p7, %r41, %r30;
	sub.s32 	%r42, %r30, %r2;
	selp.b32 	%r7, %r42, 256, %p7;
	setp.lt.s32 	%p8, %r7, 1;
	mov.f32 	%f85, %f84;
	@%p8 bra 	$L__BB0_19;
	and.b32  	%r8, %r7, 7;
	setp.lt.u32 	%p9, %r7, 8;
	mov.b32 	%r54, 0;
	mov.f32 	%f85, %f84;
	@%p9 bra 	$L__BB0_10;
	and.b32  	%r54, %r7, 2147483640;
	neg.s32 	%r52, %r54;
	add.s32 	%r46, %r37, %r35;
	add.s32 	%r51, %r46, 48;
	mov.f32 	%f85, %f84;
$L__BB0_9:
	.pragma "nounroll";
	ld.shared.f32 	%f30, [%r51+-48];
	setp.lt.f32 	%p10, %f30, %f84;
	selp.f32 	%f31, %f30, %f84, %p10;
	setp.gt.f32 	%p11, %f30, %f85;
	selp.f32 	%f32, %f30, %f85, %p11;
	ld.shared.f32 	%f33, [%r51+-36];
	setp.lt.f32 	%p12, %f33, %f31;
	selp.f32 	%f34, %f33, %f31, %p12;
	setp.gt.f32 	%p13, %f33, %f32;
	selp.f32 	%f35, %f33, %f32, %p13;
	ld.shared.f32 	%f36, [%r51+-24];
	setp.lt.f32 	%p14, %f36, %f34;
	selp.f32 	%f37, %f36, %f34, %p14;
	setp.gt.f32 	%p15, %f36, %f35;
	selp.f32 	%f38, %f36, %f35, %p15;
	ld.shared.f32 	%f39, [%r51+-12];
	setp.lt.f32 	%p16, %f39, %f37;
	selp.f32 	%f40, %f39, %f37, %p16;
	setp.gt.f32 	%p17, %f39, %f38;
	selp.f32 	%f41, %f39, %f38, %p17;
	ld.shared.f32 	%f42, [%r51];
	setp.lt.f32 	%p18, %f42, %f40;
	selp.f32 	%f43, %f42, %f40, %p18;
	setp.gt.f32 	%p19, %f42, %f41;
	selp.f32 	%f44, %f42, %f41, %p19;
	ld.shared.f32 	%f45, [%r51+12];
	setp.lt.f32 	%p20, %f45, %f43;
	selp.f32 	%f46, %f45, %f43, %p20;
	setp.gt.f32 	%p21, %f45, %f44;
	selp.f32 	%f47, %f45, %f44, %p21;
	ld.shared.f32 	%f48, [%r51+24];
	setp.lt.f32 	%p22, %f48, %f46;
	selp.f32 	%f49, %f48, %f46, %p22;
	setp.gt.f32 	%p23, %f48, %f47;
	selp.f32 	%f50, %f48, %f47, %p23;
	ld.shared.f32 	%f51, [%r51+36];
	setp.lt.f32 	%p24, %f51, %f49;
	selp.f32 	%f84, %f51, %f49, %p24;
	setp.gt.f32 	%p25, %f51, %f50;
	selp.f32 	%f85, %f51, %f50, %p25;
	add.s32 	%r52, %r52, 8;
	add.s32 	%r51, %r51, 96;
	setp.ne.s32 	%p26, %r52, 0;
	@%p26 bra 	$L__BB0_9;
$L__BB0_10:
	setp.eq.s32 	%p27, %r8, 0;
	@%p27 bra 	$L__BB0_19;
	and.b32  	%r17, %r7, 3;
	setp.lt.u32 	%p28, %r8, 4;
	@%p28 bra 	$L__BB0_13;
	mad.lo.s32 	%r47, %r54, 12, %r6;
	ld.shared.f32 	%f53, [%r47];
	setp.lt.f32 	%p29, %f53, %f84;
	selp.f32 	%f54, %f53, %f84, %p29;
	setp.gt.f32 	%p30, %f53, %f85;
	selp.f32 	%f55, %f53, %f85, %p30;
	ld.shared.f32 	%f56, [%r47+12];
	setp.lt.f32 	%p31, %f56, %f54;
	selp.f32 	%f57, %f56, %f54, %p31;
	setp.gt.f32 	%p32, %f56, %f55;
	selp.f32 	%f58, %f56, %f55, %p32;
	ld.shared.f32 	%f59, [%r47+24];
	setp.lt.f32 	%p33, %f59, %f57;
	selp.f32 	%f60, %f59, %f57, %p33;
	setp.gt.f32 	%p34, %f59, %f58;
	selp.f32 	%f61, %f59, %f58, %p34;
	ld.shared.f32 	%f62, [%r47+36];
	setp.lt.f32 	%p35, %f62, %f60;
	selp.f32 	%f84, %f62, %f60, %p35;
	setp.gt.f32 	%p36, %f62, %f61;
	selp.f32 	%f85, %f62, %f61, %p36;
	add.s32 	%r54, %r54, 4;
$L__BB0_13:
	setp.eq.s32 	%p37, %r17, 0;
	@%p37 bra 	$L__BB0_19;
	setp.eq.s32 	%p38, %r17, 1;
	@%p38 bra 	$L__BB0_16;
	mad.lo.s32 	%r48, %r54, 12, %r6;
	ld.shared.f32 	%f64, [%r48];
	setp.lt.f32 	%p39, %f64, %f84;
	selp.f32 	%f65, %f64, %f84, %p39;
	setp.gt.f32 	%p40, %f64, %f85;
	selp.f32 	%f66, %f64, %f85, %p40;
	ld.shared.f32 	%f67, [%r48+12];
	setp.lt.f32 	%p41, %f67, %f65;
	selp.f32 	%f84, %f67, %f65, %p41;
	setp.gt.f32 	%p42, %f67, %f66;
	selp.f32 	%f85, %f67, %f66, %p42;
	add.s32 	%r54, %r54, 2;
$L__BB0_16:
	and.b32  	%r49, %r7, 1;
	setp.eq.b32 	%p43, %r49, 1;
	not.pred 	%p44, %p43;
	@%p44 bra 	$L__BB0_19;
	mad.lo.s32 	%r50, %r54, 12, %r6;
	ld.shared.f32 	%f22, [%r50];
	setp.lt.f32 	%p45, %f22, %f84;
	selp.f32 	%f84, %f22, %f84, %p45;
	setp.leu.f32 	%p46, %f22, %f85;
	@%p46 bra 	$L__BB0_19;
	mov.f32 	%f85, %f22;
$L__BB0_19:
	cvta.to.global.u64 	%rd19, %rd2;
	mul.wide.u32 	%rd20, %r5, 4;
	add.s64 	%rd1, %rd19, %rd20;
	ld.global.f32 	%f26, [%rd1];
	setp.le.f32 	%p47, %f26, %f84;
	@%p47 bra 	$L__BB0_23;
	mov.b32 	%r56, %f26;
	mov.b32 	%r23, %f84;
$L__BB0_21:
	mov.b32 	%f68, %r56;
	setp.ge.f32 	%p48, %f84, %f68;
	@%p48 bra 	$L__BB0_23;
	atom.relaxed.global.cas.b32 	%r25, [%rd1], %r56, %r23;
	setp.ne.s32 	%p49, %r56, %r25;
	mov.u32 	%r56, %r25;
	@%p49 bra 	$L__BB0_21;
$L__BB0_23:
	ld.global.f32 	%f27, [%rd1+12];
	setp.ge.f32 	%p50, %f27, %f85;
	@%p50 bra 	$L__BB0_27;
	mov.b32 	%r57, %f27;
	mov.b32 	%r27, %f85;
$L__BB0_25:
	mov.b32 	%f69, %r57;
	setp.le.f32 	%p51, %f85, %f69;
	@%p51 bra 	$L__BB0_27;
	atom.relaxed.global.cas.b32 	%r29, [%rd1+12], %r57, %r27;
	setp.ne.s32 	%p52, %r57, %r29;
	mov.u32 	%r57, %r29;
	@%p52 bra 	$L__BB0_25;
$L__BB0_27:
	ret;

}


// ===== COMPILED SASS (sm_100) =====

	.target	sm_100

	.elftype	@"ET_EXEC"


//--------------------- .note.nv.tkinfo           --------------------------
	.section	.note.nv.tkinfo,"",@"SHT_NOTE"
	.sectionflags	@"SHF_NOTE_NV_TKINFO"
	.tkinfo
        /*0018*/ 	.word	0x00000002
        /*0030*/ 	.string	""
        /*0030*/ 	.string	"ptxas"
        /*0030*/ 	.string	"Cuda compilation tools, release 13.0, V13.0.88"
        /*0030*/ 	.string	"Build cuda_13.0.r13.0/compiler.36424714_0"
        /*0030*/ 	.string	"-arch sm_100 -m 64 "



//--------------------- .note.nv.cuinfo           --------------------------
	.section	.note.nv.cuinfo,"",@"SHT_NOTE"
	.sectionflags	@"SHF_NOTE_NV_CUINFO"
        /*0018*/ 	.short	0x0002
        /*001a*/ 	.short	0x0064
        /*001c*/ 	.short	0x0082
	.zero		2


//--------------------- .nv.info                  --------------------------
	.section	.nv.info,"",@"SHT_CUDA_INFO"
	.align	4


	//----- nvinfo : EIATTR_REGCOUNT
	.align		4
        /*0000*/ 	.byte	0x04, 0x2f
        /*0002*/ 	.short	(.L_5 - .L_4)
	.align		4
.L_4:
        /*0004*/ 	.word	index@(kernel_MinMax_TPB256)
        /*0008*/ 	.word	0x00000018


	//----- nvinfo : EIATTR_FRAME_SIZE
	.align		4
.L_5:
        /*000c*/ 	.byte	0x04, 0x11
        /*000e*/ 	.short	(.L_7 - .L_6)
	.align		4
.L_6:
        /*0010*/ 	.word	index@(kernel_MinMax_TPB256)
        /*0014*/ 	.word	0x00000000


	//----- nvinfo : EIATTR_MIN_STACK_SIZE
	.align		4
.L_7:
        /*0018*/ 	.byte	0x04, 0x12
        /*001a*/ 	.short	(.L_9 - .L_8)
	.align		4
.L_8:
        /*001c*/ 	.word	index@(kernel_MinMax_TPB256)
        /*0020*/ 	.word	0x00000000
.L_9:


//--------------------- .nv.compat                --------------------------
	.section	.nv.compat,"",@"SHT_CUDA_COMPAT_INFO"
	.align	4
        /*0000*/ 	.byte	0x02, 0x09, 0x00, 0x00, 0x02, 0x02, 0x01, 0x00, 0x02, 0x05, 0x05, 0x00, 0x03, 0x07, 0x01, 0x01
        /*0010*/ 	.byte	0x02, 0x03, 0x00, 0x00, 0x02, 0x06, 0x01, 0x00, 0x04, 0x0b, 0x08, 0x00, 0x09, 0x00, 0x00, 0x00
        /*0020*/ 	.byte	0x00, 0x00, 0x00, 0x00


//--------------------- .nv.info.kernel_MinMax_TPB256 --------------------------
	.section	.nv.info.kernel_MinMax_TPB256,"",@"SHT_CUDA_INFO"
	.sectionflags	@""
	.align	4


	//----- nvinfo : EIATTR_CUDA_API_VERSION
	.align		4
        /*0000*/ 	.byte	0x04, 0x37
        /*0002*/ 	.short	(.L_11 - .L_10)
.L_10:
        /*0004*/ 	.word	0x00000082


	//----- nvinfo : EIATTR_KPARAM_INFO
	.align		4
.L_11:
        /*0008*/ 	.byte	0x04, 0x17
        /*000a*/ 	.short	(.L_13 - .L_12)
.L_12:
        /*000c*/ 	.word	0x00000000
        /*0010*/ 	.short	0x0002
        /*0012*/ 	.short	0x0010
        /*0014*/ 	.byte	0x00, 0xf0, 0x11, 0x00


	//----- nvinfo : EIATTR_KPARAM_INFO
	.align		4
.L_13:
        /*0018*/ 	.byte	0x04, 0x17
        /*001a*/ 	.short	(.L_15 - .L_14)
.L_14:
        /*001c*/ 	.word	0x00000000
        /*0020*/ 	.short	0x0001
        /*0022*/ 	.short	0x0008
        /*0024*/ 	.byte	0x00, 0xf5, 0x21, 0x00


	//----- nvinfo : EIATTR_KPARAM_INFO
	.align		4
.L_15:
        /*0028*/ 	.byte	0x04, 0x17
        /*002a*/ 	.short	(.L_17 - .L_16)
.L_16:
        /*002c*/ 	.word	0x00000000
        /*0030*/ 	.short	0x0000
        /*0032*/ 	.short	0x0000
        /*0034*/ 	.byte	0x00, 0xf5, 0x21, 0x00


	//----- nvinfo : EIATTR_SPARSE_MMA_MASK
	.align		4
.L_17:
        /*0038*/ 	.byte	0x03, 0x50
        /*003a*/ 	.short	0x0000


	//----- nvinfo : EIATTR_MAXREG_COUNT
	.align		4
        /*003c*/ 	.byte	0x03, 0x1b
        /*003e*/ 	.short	0x00ff


	//----- nvinfo : EIATTR_NUM_BARRIERS
	.align		4
        /*0040*/ 	.byte	0x02, 0x4c
        /*0042*/ 	.byte	0x01
	.zero		1


	//----- nvinfo : EIATTR_EXTERNS
	.align		4
        /*0044*/ 	.byte	0x04, 0x0f
        /*0046*/ 	.short	(.L_19 - .L_18)


	//   ....[0]....
	.align		4
.L_18:
        /*0048*/ 	.word	index@(__assertfail)


	//----- nvinfo : EIATTR_MERCURY_ISA_VERSION
	.align		4
.L_19:
        /*004c*/ 	.byte	0x03, 0x5f
        /*004e*/ 	.short	0x0101


	//----- nvinfo : EIATTR_VRC_CTA_INIT_COUNT
	.align		4
        /*0050*/ 	.byte	0x02, 0x4a
	.zero		1
	.zero		1


	//----- nvinfo : EIATTR_SYSCALL_OFFSETS
	.align		4
        /*0054*/ 	.byte	0x04, 0x46
        /*0056*/ 	.short	(.L_21 - .L_20)


	//   ....[0]....
.L_20:
        /*0058*/ 	.word	0x00000170


	//   ....[1]....
        /*005c*/ 	.word	0x000002c0


	//----- nvinfo : EIATTR_EXIT_INSTR_OFFSETS
	.align		4
.L_21:
        /*0060*/ 	.byte	0x04, 0x1c
        /*0062*/ 	.short	(.L_23 - .L_22)


	//   ....[0]....
.L_22:
        /*0064*/ 	.word	0x000002f0


	//   ....[1]....
        /*0068*/ 	.word	0x00000410


	//   ....[2]....
        /*006c*/ 	.word	0x00000c80


	//   ....[3]....
        /*0070*/ 	.word	0x00000cb0


	//   ....[4]....
        /*0074*/ 	.word	0x00000d00


	//----- nvinfo : EIATTR_CRS_STACK_SIZE
	.align		4
.L_23:
        /*0078*/ 	.byte	0x04, 0x1e
        /*007a*/ 	.short	(.L_25 - .L_24)
.L_24:
        /*007c*/ 	.word	0x00000000


	//----- nvinfo : EIATTR_CBANK_PARAM_SIZE
	.align		4
.L_25:
        /*0080*/ 	.byte	0x03, 0x19
        /*0082*/ 	.short	0x0014


	//----- nvinfo : EIATTR_PARAM_CBANK
	.align		4
        /*0084*/ 	.byte	0x04, 0x0a
        /*0086*/ 	.short	(.L_27 - .L_26)
	.align		4
.L_26:
        /*0088*/ 	.word	index@(.nv.constant0.kernel_MinMax_TPB256)
        /*008c*/ 	.short	0x0380
        /*008e*/ 	.short	0x0014


	//----- nvinfo : EIATTR_SW_WAR
	.align		4
.L_27:
        /*0090*/ 	.byte	0x04, 0x36
        /*0092*/ 	.short	(.L_29 - .L_28)
.L_28:
        /*0094*/ 	.word	0x00000008
.L_29:


//--------------------- .nv.callgraph             --------------------------
	.section	.nv.callgraph,"",@"SHT_CUDA_CALLGRAPH"
	.align	4
	.sectionentsize	8
	.align		4
        /*0000*/ 	.word	0x00000000
	.align		4
        /*0004*/ 	.word	0xffffffff
	.align		4
        /*0008*/ 	.word	index@(kernel_MinMax_TPB256)
	.align		4
        /*000c*/ 	.word	index@(__assertfail)
	.align		4
        /*0010*/ 	.word	0x00000000
	.align		4
        /*0014*/ 	.word	0xfffffffe
	.align		4
        /*0018*/ 	.word	0x00000000
	.align		4
        /*001c*/ 	.word	0xfffffffd
	.align		4
        /*0020*/ 	.word	0x00000000
	.align		4
        /*0024*/ 	.word	0xfffffffc


//--------------------- .nv.constant4             --------------------------
	.section	.nv.constant4,"a",@progbits
	.align	8
	.align		8
.nv.constant4:
        /*0000*/ 	.dword	__assertfail
	.align		8
        /*0008*/ 	.dword	__unnamed_1
	.align		8
        /*0010*/ 	.dword	$str
	.align		8
        /*0018*/ 	.dword	$str$1
	.align		8
        /*0020*/ 	.dword	$str$2


//--------------------- .text.kernel_MinMax_TPB256 --------------------------
	.section	.text.kernel_MinMax_TPB256,"ax",@progbits
	.align	128
        .global         kernel_MinMax_TPB256
        .type           kernel_MinMax_TPB256,@function
        .size           kernel_MinMax_TPB256,(.L_x_12 - kernel_MinMax_TPB256)
        .other          kernel_MinMax_TPB256,@"STO_CUDA_ENTRY STV_DEFAULT"
kernel_MinMax_TPB256:
.text.kernel_MinMax_TPB256:
[----:B------:R-:W0:Y:S01]  /*0000*/  LDC R1, c[0x0][0x37c] ;  /* 0x0000df00ff017b82 */ /* 0x000e220000000800 */
[----:B------:R-:W1:Y:S07]  /*0010*/  S2R R16, SR_TID.X ;  /* 0x0000000000107919 */ /* 0x000e6e0000002100 */
[----:B------:R-:W2:Y:S01]  /*0020*/  S2UR UR36, SR_CTAID.X ;  /* 0x00000000002479c3 */ /* 0x000ea20000002500 */
[----:B------:R-:W3:Y:S02]  /*0030*/  LDCU UR37, c[0x0][0x360] ;  /* 0x00006c00ff2577ac */ /* 0x000ee40008000800 */
[----:B---3--:R-:W-:-:S02]  /*0040*/  UISETP.NE.AND UP0, UPT, UR37, 0x100, UPT ;  /* 0x000001002500788c */ /* 0x008fc4000bf05270 */
[----:B--2---:R-:W-:-:S06]  /*0050*/  UIMAD UR36, UR37, UR36, URZ ;  /* 0x00000024252472a4 */ /* 0x004fcc000f8e02ff */
[----:B-1----:R-:W-:Y:S01]  /*0060*/  VIADD R17, R16, UR36 ;  /* 0x0000002410117c36 */ /* 0x002fe20008000000 */
[----:B------:R-:W-:Y:S06]  /*0070*/  BRA.U !UP0, `(.L_x_0) ;  /* 0x0000000108407547 */ /* 0x000fec000b800000 */
[----:B------:R-:W-:Y:S01]  /*0080*/  MOV R2, 0x0 ;  /* 0x0000000000027802 */ /* 0x000fe20000000f00 */
[----:B------:R-:W1:Y:S01]  /*0090*/  LDCU.64 UR4, c[0x4][0x10] ;  /* 0x01000200ff0477ac */ /* 0x000e620008000a00 */
[----:B------:R-:W-:Y:S02]  /*00a0*/  IMAD.MOV.U32 R8, RZ, RZ, 0x28 ;  /* 0x00000028ff087424 */ /* 0x000fe400078e00ff */
[----:B------:R-:W-:Y:S01]  /*00b0*/  IMAD.MOV.U32 R12, RZ, RZ, 0x1 ;  /* 0x00000001ff0c7424 */ /* 0x000fe200078e00ff */
[----:B------:R-:W2:Y:S01]  /*00c0*/  LDCU.64 UR6, c[0x4][0x18] ;  /* 0x01000300ff0677ac */ /* 0x000ea20008000a00 */
[----:B------:R-:W3:Y:S01]  /*00d0*/  LDC.64 R2, c[0x4][R2] ;  /* 0x0100000002027b82 */ /* 0x000ee20000000a00 */
[----:B------:R-:W-:Y:S01]  /*00e0*/  IMAD.MOV.U32 R13, RZ, RZ, RZ ;  /* 0x000000ffff0d7224 */ /* 0x000fe200078e00ff */
[----:B------:R-:W4:Y:S01]  /*00f0*/  LDCU.64 UR8, c[0x4][0x8] ;  /* 0x01000100ff0877ac */ /* 0x000f220008000a00 */
[----:B-1----:R-:W-:Y:S02]  /*0100*/  IMAD.U32 R4, RZ, RZ, UR4 ;  /* 0x00000004ff047e24 */ /* 0x002fe4000f8e00ff */
[----:B------:R-:W-:-:S02]  /*0110*/  IMAD.U32 R5, RZ, RZ, UR5 ;  /* 0x00000005ff057e24 */ /* 0x000fc4000f8e00ff */
[----:B--2---:R-:W-:Y:S02]  /*0120*/  IMAD.U32 R6, RZ, RZ, UR6 ;  /* 0x00000006ff067e24 */ /* 0x004fe4000f8e00ff */
[----:B------:R-:W-:Y:S02]  /*0130*/  IMAD.U32 R7, RZ, RZ, UR7 ;  /* 0x00000007ff077e24 */ /* 0x000fe4000f8e00ff */
[----:B----4-:R-:W-:Y:S02]  /*0140*/  IMAD.U32 R10, RZ, RZ, UR8 ;  /* 0x00000008ff0a7e24 */ /* 0x010fe4000f8e00ff */
[----:B------:R-:W-:-:S07]  /*0150*/  IMAD.U32 R11, RZ, RZ, UR9 ;  /* 0x00000009ff0b7e24 */ /* 0x000fce000f8e00ff */
[----:B------:R-:W-:-:S07]  /*0160*/  LEPC R20, `(.L_x_0) ;  /* 0x000000001014794e */ /* 0x000fce0000000000 */
[----:B0--3--:R-:W-:Y:S05]  /*0170*/  CALL.ABS.NOINC R2 ;  /* 0x0000000002007343 */ /* 0x009fea0003c00000 */
.L_x_0:
[----:B------:R-:W1:Y:S08]  /*0180*/  LDC R0, c[0x0][0x364] ;  /* 0x0000d900ff007b82 */ /* 0x000e700000000800 */
[----:B------:R-:W2:Y:S01]  /*0190*/  S2UR UR4, SR_CTAID.Y ;  /* 0x00000000000479c3 */ /* 0x000ea20000002600 */
[----:B-1----:R-:W-:Y:S02]  /*01a0*/  ISETP.EQ.AND P1, PT, R0, 0x3, PT ;  /* 0x000000030000780c */ /* 0x002fe40003f22270 */
[----:B--2---:R-:W-:-:S13]  /*01b0*/  ISETP.NE.AND P0, PT, RZ, UR4, PT ;  /* 0x00000004ff007c0c */ /* 0x004fda000bf05270 */
[----:B------:R-:W-:Y:S05]  /*01c0*/  @!P0 BRA P1, `(.L_x_1) ;  /* 0x0000000000408947 */ /* 0x000fea0000800000 */
        /* <DEDUP_REMOVED lines=16> */
.L_x_1:
[----:B------:R-:W1:Y:S02]  /*02d0*/  LDC R6, c[0x0][0x390] ;  /* 0x0000e400ff067b82 */ /* 0x000e640000000800 */
[----:B-1----:R-:W-:-:S13]  /*02e0*/  ISETP.GE.U32.AND P0, PT, R17, R6, PT ;  /* 0x000000061100720c */ /* 0x002fda0003f06070 */
[----:B------:R-:W-:Y:S05]  /*02f0*/  @P0 EXIT ;  /* 0x000000000000094d */ /* 0x000fea0003800000 */
[----:B------:R-:W1:Y:S01]  /*0300*/  S2R R0, SR_TID.Y ;  /* 0x0000000000007919 */ /* 0x000e620000002200 */
[----:B------:R-:W2:Y:S08]  /*0310*/  LDC.64 R10, c[0x0][0x358] ;  /* 0x0000d600ff0a7b82 */ /* 0x000eb00000000a00 */
[----:B------:R-:W3:Y:S01]  /*0320*/  LDC.64 R2, c[0x0][0x388] ;  /* 0x0000e200ff027b82 */ /* 0x000ee20000000a00 */
[----:B--2---:R-:W-:-:S02]  /*0330*/  R2UR UR4, R10 ;  /* 0x000000000a0472ca */ /* 0x004fc400000e0000 */
[----:B------:R-:W-:Y:S01]  /*0340*/  R2UR UR5, R11 ;  /* 0x000000000b0572ca */ /* 0x000fe200000e0000 */
[----:B-1----:R-:W-:-:S04]  /*0350*/  IMAD R17, R17, 0x3, R0 ;  /* 0x0000000311117824 */ /* 0x002fc800078e0200 */
[----:B---3--:R-:W-:-:S08]  /*0360*/  IMAD.WIDE.U32 R2, R17, 0x4, R2 ;  /* 0x0000000411027825 */ /* 0x008fd000078e0002 */
[----:B------:R-:W2:Y:S01]  /*0370*/  LDG.E R2, desc[UR4][R2.64] ;  /* 0x0000000402027981 */ /* 0x000ea2000c1e1900 */
[----:B------:R-:W-:Y:S01]  /*0380*/  MOV R4, 0x400 ;  /* 0x0000040000047802 */ /* 0x000fe20000000f00 */
[----:B------:R-:W-:Y:S05]  /*0390*/  WARPSYNC.ALL ;  /* 0x0000000000007948 */ /* 0x000fea0003800000 */
[----:B------:R-:W1:Y:S01]  /*03a0*/  S2R R5, SR_CgaCtaId ;  /* 0x0000000000057919 */ /* 0x000e620000008800 */
[----:B------:R-:W-:Y:S02]  /*03b0*/  ISETP.NE.AND P0, PT, R16, RZ, PT ;  /* 0x000000ff1000720c */ /* 0x000fe40003f05270 */
[----:B-1----:R-:W-:-:S05]  /*03c0*/  LEA R5, R5, R4, 0x18 ;  /* 0x0000000405057211 */ /* 0x002fca00078ec0ff */
[----:B------:R-:W-:-:S04]  /*03d0*/  IMAD R7, R16, 0xc, R5 ;  /* 0x0000000c10077824 */ /* 0x000fc800078e0205 */
[----:B------:R-:W-:-:S05]  /*03e0*/  IMAD R7, R0, 0x4, R7 ;  /* 0x0000000400077824 */ /* 0x000fca00078e0207 */
[----:B--2---:R1:W-:Y:S01]  /*03f0*/  STS [R7], R2 ;  /* 0x0000000207007388 */ /* 0x0043e20000000800 */
[----:B------:R-:W-:Y:S06]  /*0400*/  BAR.SYNC.DEFER_BLOCKING 0x0 ;  /* 0x0000000000007b1d */ /* 0x000fec0000010000 */
[----:B------:R-:W-:Y:S05]  /*0410*/  @P0 EXIT ;  /* 0x000000000000094d */ /* 0x000fea0003800000 */
[----:B-1----:R-:W-:Y:S01]  /*0420*/  IMAD R2, R0, 0x4, R5 ;  /* 0x0000000400027824 */ /* 0x002fe200078e0205 */
[----:B------:R-:W-:Y:S02]  /*0430*/  UIADD3 UR4, UPT, UPT, UR36, UR37, URZ ;  /* 0x0000002524047290 */ /* 0x000fe4000fffe0ff */
[C---:B------:R-:W-:Y:S02]  /*0440*/  VIADD R4, R6.reuse, -UR36 ;  /* 0x8000002406047c36 */ /* 0x040fe40008000000 */
[----:B------:R-:W1:Y:S02]  /*0450*/  LDS R5, [R2] ;  /* 0x0000000002057984 */ /* 0x000e640000000800 */
[----:B------:R-:W-:-:S04]  /*0460*/  ISETP.LT.U32.AND P0, PT, R6, UR4, PT ;  /* 0x0000000406007c0c */ /* 0x000fc8000bf01070 */
[----:B------:R-:W-:-:S04]  /*0470*/  SEL R4, R4, 0x100, P0 ;  /* 0x0000010004047807 */ /* 0x000fc80000000000 */
[----:B------:R-:W-:Y:S01]  /*0480*/  ISETP.GE.AND P0, PT, R4, 0x1, PT ;  /* 0x000000010400780c */ /* 0x000fe20003f06270 */
[----:B-1----:R-:W-:-:S12]  /*0490*/  IMAD.MOV.U32 R3, RZ, RZ, R5 ;  /* 0x000000ffff037224 */ /* 0x002fd800078e0005 */
[----:B------:R-:W-:Y:S05]  /*04a0*/  @!P0 BRA `(.L_x_2) ;  /* 0x0000000400a48947 */ /* 0x000fea0003800000 */
[C---:B------:R-:W-:Y:S01]  /*04b0*/  ISETP.GE.U32.AND P1, PT, R4.reuse, 0x8, PT ;  /* 0x000000080400780c */ /* 0x040fe20003f26070 */
[----:B------:R-:W-:Y:S01]  /*04c0*/  IMAD.MOV.U32 R7, RZ, RZ, RZ ;  /* 0x000000ffff077224 */ /* 0x000fe200078e00ff */
[----:B------:R-:W-:Y:S01]  /*04d0*/  LOP3.LUT R13, R4, 0x7, RZ, 0xc0, !PT ;  /* 0x00000007040d7812 */ /* 0x000fe200078ec0ff */
[----:B------:R-:W-:-:S03]  /*04e0*/  IMAD.MOV.U32 R3, RZ, RZ, R5 ;  /* 0x000000ffff037224 */ /* 0x000fc600078e0005 */
[----:B------:R-:W-:-:S07]  /*04f0*/  ISETP.NE.AND P0, PT, R13, RZ, PT ;  /* 0x000000ff0d00720c */ /* 0x000fce0003f05270 */
[----:B------:R-:W-:Y:S06]  /*0500*/  @!P1 BRA `(.L_x_3) ;  /* 0x0000000000c09947 */ /* 0x000fec0003800000 */
[----:B------:R-:W-:Y:S01]  /*0510*/  LOP3.LUT R7, R4, 0x7ffffff8, RZ, 0xc0, !PT ;  /* 0x7ffffff804077812 */ /* 0x000fe200078ec0ff */
[----:B------:R-:W-:Y:S02]  /*0520*/  VIADD R6, R2, 0x30 ;  /* 0x0000003002067836 */ /* 0x000fe40000000000 */
[----:B------:R-:W-:Y:S02]  /*0530*/  IMAD.MOV.U32 R3, RZ, RZ, R5 ;  /* 0x000000ffff037224 */ /* 0x000fe400078e0005 */
[----:B------:R-:W-:-:S07]  /*0540*/  IMAD.MOV R9, RZ, RZ, -R7 ;  /* 0x000000ffff097224 */ /* 0x000fce00078e0a07 */
.L_x_4:
[----:B------:R-:W1:Y:S01]  /*0550*/  LDS R12, [R6+-0x30] ;  /* 0xffffd000060c7984 */ /* 0x000e620000000800 */
[----:B------:R-:W-:-:S03]  /*0560*/  VIADD R9, R9, 0x8 ;  /* 0x0000000809097836 */ /* 0x000fc60000000000 */
[----:B------:R-:W2:Y:S02]  /*0570*/  LDS R14, [R6+-0x24] ;  /* 0xffffdc00060e7984 */ /* 0x000ea40000000800 */
[----:B------:R-:W-:Y:S02]  /*0580*/  ISETP.NE.AND P3, PT, R9, RZ, PT ;  /* 0x000000ff0900720c */ /* 0x000fe40003f65270 */
[----:B------:R-:W3:Y:S04]  /*0590*/  LDS R16, [R6+-0x18] ;  /* 0xffffe80006107984 */ /* 0x000ee80000000800 */
[----:B------:R-:W4:Y:S04]  /*05a0*/  LDS R18, [R6+-0xc] ;  /* 0xfffff40006127984 */ /* 0x000f280000000800 */
[----:B------:R-:W5:Y:S04]  /*05b0*/  LDS R20, [R6] ;  /* 0x0000000006147984 */ /* 0x000f680000000800 */
[----:B------:R-:W0:Y:S01]  /*05c0*/  LDS R8, [R6+0xc] ;  /* 0x00000c0006087984 */ /* 0x000e220000000800 */
[----:B-1----:R-:W-:-:S02]  /*05d0*/  FSETP.GEU.AND P2, PT, R12, R5, PT ;  /* 0x000000050c00720b */ /* 0x002fc40003f4e000 */
[C---:B------:R-:W-:Y:S02]  /*05e0*/  FSETP.GT.AND P1, PT, R12.reuse, R3, PT ;  /* 0x000000030c00720b */ /* 0x040fe40003f24000 */
[C---:B------:R-:W-:Y:S02]  /*05f0*/  FSEL R5, R12.reuse, R5, !P2 ;  /* 0x000000050c057208 */ /* 0x040fe40005000000 */
[----:B------:R-:W-:Y:S02]  /*0600*/  FSEL R3, R12, R3, P1 ;  /* 0x000000030c037208 */ /* 0x000fe40000800000 */
[----:B------:R-:W1:Y:S01]  /*0610*/  LDS R12, [R6+0x18] ;  /* 0x00001800060c7984 */ /* 0x000e620000000800 */
[C---:B--2---:R-:W-:Y:S02]  /*0620*/  FSETP.GEU.AND P2, PT, R14.reuse, R5, PT ;  /* 0x000000050e00720b */ /* 0x044fe40003f4e000 */
[C---:B------:R-:W-:Y:S02]  /*0630*/  FSETP.GT.AND P1, PT, R14.reuse, R3, PT ;  /* 0x000000030e00720b */ /* 0x040fe40003f24000 */
[----:B------:R-:W-:-:S02]  /*0640*/  FSEL R5, R14, R5, !P2 ;  /* 0x000000050e057208 */ /* 0x000fc40005000000 */
[----:B------:R-:W-:Y:S02]  /*0650*/  FSEL R3, R14, R3, P1 ;  /* 0x000000030e037208 */ /* 0x000fe40000800000 */
[----:B------:R2:W1:Y:S01]  /*0660*/  LDS R14, [R6+0x24] ;  /* 0x00002400060e7984 */ /* 0x0004620000000800 */
[C---:B---3--:R-:W-:Y:S02]  /*0670*/  FSETP.GEU.AND P2, PT, R16.reuse, R5, PT ;  /* 0x000000051000720b */ /* 0x048fe40003f4e000 */
[C---:B------:R-:W-:Y:S02]  /*0680*/  FSETP.GT.AND P1, PT, R16.reuse, R3, PT ;  /* 0x000000031000720b */ /* 0x040fe40003f24000 */
[C---:B------:R-:W-:Y:S02]  /*0690*/  FSEL R5, R16.reuse, R5, !P2 ;  /* 0x0000000510057208 */ /* 0x040fe40005000000 */
[----:B------:R-:W-:Y:S01]  /*06a0*/  FSEL R3, R16, R3, P1 ;  /* 0x0000000310037208 */ /* 0x000fe20000800000 */
[----:B--2---:R-:W-:Y:S01]  /*06b0*/  VIADD R6, R6, 0x60 ;  /* 0x0000006006067836 */ /* 0x004fe20000000000 */
[----:B----4-:R-:W-:-:S02]  /*06c0*/  FSETP.GEU.AND P2, PT, R18, R5, PT ;  /* 0x000000051200720b */ /* 0x010fc40003f4e000 */
[C---:B------:R-:W-:Y:S02]  /*06d0*/  FSETP.GT.AND P1, PT, R18.reuse, R3, PT ;  /* 0x000000031200720b */ /* 0x040fe40003f24000 */
[C---:B------:R-:W-:Y:S02]  /*06e0*/  FSEL R5, R18.reuse, R5, !P2 ;  /* 0x0000000512057208 */ /* 0x040fe40005000000 */
[----:B------:R-:W-:Y:S02]  /*06f0*/  FSEL R3, R18, R3, P1 ;  /* 0x0000000312037208 */ /* 0x000fe40000800000 */
[C---:B-----5:R-:W-:Y:S02]  /*0700*/  FSETP.GEU.AND P2, PT, R20.reuse, R5, PT ;  /* 0x000000051400720b */ /* 0x060fe40003f4e000 */
[C---:B------:R-:W-:Y:S02]  /*0710*/  FSETP.GT.AND P1, PT, R20.reuse, R3, PT ;  /* 0x000000031400720b */ /* 0x040fe40003f24000 */
[----:B------:R-:W-:-:S02]  /*0720*/  FSEL R5, R20, R5, !P2 ;  /* 0x0000000514057208 */ /* 0x000fc40005000000 */
[----:B------:R-:W-:Y:S02]  /*0730*/  FSEL R3, R20, R3, P1 ;  /* 0x0000000314037208 */ /* 0x000fe40000800000 */
[C---:B0-----:R-:W-:Y:S02]  /*0740*/  FSETP.GEU.AND P2, PT, R8.reuse, R5, PT ;  /* 0x000000050800720b */ /* 0x041fe40003f4e000 */
[C---:B------:R-:W-:Y:S02]  /*0750*/  FSETP.GT.AND P1, PT, R8.reuse, R3, PT ;  /* 0x000000030800720b */ /* 0x040fe40003f24000 */
[C---:B------:R-:W-:Y:S02]  /*0760*/  FSEL R5, R8.reuse, R5, !P2 ;  /* 0x0000000508057208 */ /* 0x040fe40005000000 */
[----:B------:R-:W-:Y:S02]  /*0770*/  FSEL R3, R8, R3, P1 ;  /* 0x0000000308037208 */ /* 0x000fe40000800000 */
[----:B-1----:R-:W-:-:S02]  /*0780*/  FSETP.GEU.AND P2, PT, R12, R5, PT ;  /* 0x000000050c00720b */ /* 0x002fc40003f4e000 */
[C---:B------:R-:W-:Y:S02]  /*0790*/  FSETP.GT.AND P1, PT, R12.reuse, R3, PT ;  /* 0x000000030c00720b */ /* 0x040fe40003f24000 */
[C---:B------:R-:W-:Y:S02]  /*07a0*/  FSEL R5, R12.reuse, R5, !P2 ;  /* 0x000000050c057208 */ /* 0x040fe40005000000 */
[----:B------:R-:W-:Y:S02]  /*07b0*/  FSEL R3, R12, R3, P1 ;  /* 0x000000030c037208 */ /* 0x000fe40000800000 */
[C---:B------:R-:W-:Y:S02]  /*07c0*/  FSETP.GEU.AND P2, PT, R14.reuse, R5, PT ;  /* 0x000000050e00720b */ /* 0x040fe40003f4e000 */
[C---:B------:R-:W-:Y:S02]  /*07d0*/  FSETP.GT.AND P1, PT, R14.reuse, R3, PT ;  /* 0x000000030e00720b */ /* 0x040fe40003f24000 */
[----:B------:R-:W-:-:S02]  /*07e0*/  FSEL R5, R14, R5, !P2 ;  /* 0x000000050e057208 */ /* 0x000fc40005000000 */
[----:B------:R-:W-:Y:S01]  /*07f0*/  FSEL R3, R14, R3, P1 ;  /* 0x000000030e037208 */ /* 0x000fe20000800000 */
[----:B------:R-:W-:Y:S08]  /*0800*/  @P3 BRA `(.L_x_4) ;  /* 0xfffffffc00503947 */ /* 0x000ff0000383ffff */
.L_x_3:
[----:B------:R-:W-:Y:S05]  /*0810*/  @!P0 BRA `(.L_x_2) ;  /* 0x0000000000c88947 */ /* 0x000fea0003800000 */
[----:B------:R-:W-:Y:S02]  /*0820*/  ISETP.GE.U32.AND P1, PT, R13, 0x4, PT ;  /* 0x000000040d00780c */ /* 0x000fe40003f26070 */
[----:B------:R-:W-:-:S04]  /*0830*/  LOP3.LUT R9, R4, 0x3, RZ, 0xc0, !PT ;  /* 0x0000000304097812 */ /* 0x000fc800078ec0ff */
[----:B------:R-:W-:-:S07]  /*0840*/  ISETP.NE.AND P0, PT, R9, RZ, PT ;  /* 0x000000ff0900720c */ /* 0x000fce0003f05270 */
[----:B------:R-:W-:Y:S06]  /*0850*/  @!P1 BRA `(.L_x_5) ;  /* 0x0000000000589947 */ /* 0x000fec0003800000 */
[C---:B------:R-:W-:Y:S02]  /*0860*/  IMAD R6, R7.reuse, 0xc, R2 ;  /* 0x0000000c07067824 */ /* 0x040fe400078e0202 */
[----:B------:R-:W-:-:S03]  /*0870*/  VIADD R7, R7, 0x4 ;  /* 0x0000000407077836 */ /* 0x000fc60000000000 */
[----:B------:R-:W1:Y:S04]  /*0880*/  LDS R8, [R6] ;  /* 0x0000000006087984 */ /* 0x000e680000000800 */
[----:B------:R-:W2:Y:S04]  /*0890*/  LDS R12, [R6+0xc] ;  /* 0x00000c00060c7984 */ /* 0x000ea80000000800 */
[----:B------:R-:W3:Y:S04]  /*08a0*/  LDS R14, [R6+0x18] ;  /* 0x00001800060e7984 */ /* 0x000ee80000000800 */
[----:B------:R-:W4:Y:S01]  /*08b0*/  LDS R16, [R6+0x24] ;  /* 0x0000240006107984 */ /* 0x000f220000000800 */
[----:B-1----:R-:W-:-:S02]  /*08c0*/  FSETP.GEU.AND P2, PT, R8, R5, PT ;  /* 0x000000050800720b */ /* 0x002fc40003f4e000 */
[C---:B------:R-:W-:Y:S02]  /*08d0*/  FSETP.GT.AND P1, PT, R8.reuse, R3, PT ;  /* 0x000000030800720b */ /* 0x040fe40003f24000 */
[C---:B------:R-:W-:Y:S02]  /*08e0*/  FSEL R5, R8.reuse, R5, !P2 ;  /* 0x0000000508057208 */ /* 0x040fe40005000000 */
[----:B------:R-:W-:Y:S02]  /*08f0*/  FSEL R3, R8, R3, P1 ;  /* 0x0000000308037208 */ /* 0x000fe40000800000 */
[C---:B--2---:R-:W-:Y:S02]  /*0900*/  FSETP.GEU.AND P2, PT, R12.reuse, R5, PT ;  /* 0x000000050c00720b */ /* 0x044fe40003f4e000 */
[C---:B------:R-:W-:Y:S02]  /*0910*/  FSETP.GT.AND P1, PT, R12.reuse, R3, PT ;  /* 0x000000030c00720b */ /* 0x040fe40003f24000 */
[----:B------:R-:W-:-:S02]  /*0920*/  FSEL R5, R12, R5, !P2 ;  /* 0x000000050c057208 */ /* 0x000fc40005000000 */
[----:B------:R-:W-:Y:S02]  /*0930*/  FSEL R3, R12, R3, P1 ;  /* 0x000000030c037208 */ /* 0x000fe40000800000 */
[C---:B---3--:R-:W-:Y:S02]  /*0940*/  FSETP.GEU.AND P2, PT, R14.reuse, R5, PT ;  /* 0x000000050e00720b */ /* 0x048fe40003f4e000 */
[C---:B------:R-:W-:Y:S02]  /*0950*/  FSETP.GT.AND P1, PT, R14.reuse, R3, PT ;  /* 0x000000030e00720b */ /* 0x040fe40003f24000 */
[C---:B------:R-:W-:Y:S02]  /*0960*/  FSEL R5, R14.reuse, R5, !P2 ;  /* 0x000000050e057208 */ /* 0x040fe40005000000 */
[----:B------:R-:W-:Y:S02]  /*0970*/  FSEL R3, R14, R3, P1 ;  /* 0x000000030e037208 */ /* 0x000fe40000800000 */
[----:B----4-:R-:W-:-:S02]  /*0980*/  FSETP.GEU.AND P2, PT, R16, R5, PT ;  /* 0x000000051000720b */ /* 0x010fc40003f4e000 */
[C---:B------:R-:W-:Y:S02]  /*0990*/  FSETP.GT.AND P1, PT, R16.reuse, R3, PT ;  /* 0x000000031000720b */ /* 0x040fe40003f24000 */
[C---:B------:R-:W-:Y:S02]  /*09a0*/  FSEL R5, R16.reuse, R5, !P2 ;  /* 0x0000000510057208 */ /* 0x040fe40005000000 */
[----:B------:R-:W-:-:S09]  /*09b0*/  FSEL R3, R16, R3, P1 ;  /* 0x0000000310037208 */ /* 0x000fd20000800000 */
.L_x_5:
[----:B------:R-:W-:Y:S05]  /*09c0*/  @!P0 BRA `(.L_x_2) ;  /* 0x00000000005c8947 */ /* 0x000fea0003800000 */
[----:B------:R-:W-:Y:S02]  /*09d0*/  ISETP.NE.AND P1, PT, R9, 0x1, PT ;  /* 0x000000010900780c */ /* 0x000fe40003f25270 */
[----:B------:R-:W-:-:S04]  /*09e0*/  LOP3.LUT R4, R4, 0x1, RZ, 0xc0, !PT ;  /* 0x0000000104047812 */ /* 0x000fc800078ec0ff */
[----:B------:R-:W-:-:S07]  /*09f0*/  ISETP.NE.U32.AND P0, PT, R4, 0x1, PT ;  /* 0x000000010400780c */ /* 0x000fce0003f05070 */
[----:B------:R-:W-:Y:S06]  /*0a00*/  @!P1 BRA `(.L_x_6) ;  /* 0x0000000000309947 */ /* 0x000fec0003800000 */
[C---:B------:R-:W-:Y:S02]  /*0a10*/  IMAD R4, R7.reuse, 0xc, R2 ;  /* 0x0000000c07047824 */ /* 0x040fe400078e0202 */
[----:B------:R-:W-:-:S03]  /*0a20*/  VIADD R7, R7, 0x2 ;  /* 0x0000000207077836 */ /* 0x000fc60000000000 */
[----:B------:R-:W1:Y:S04]  /*0a30*/  LDS R6, [R4] ;  /* 0x0000000004067984 */ /* 0x000e680000000800 */
[----:B------:R-:W2:Y:S01]  /*0a40*/  LDS R8, [R4+0xc] ;  /* 0x00000c0004087984 */ /* 0x000ea20000000800 */
[C---:B-1----:R-:W-:Y:S02]  /*0a50*/  FSETP.GEU.AND P1, PT, R6.reuse, R5, PT ;  /* 0x000000050600720b */ /* 0x042fe40003f2e000 */
[C---:B------:R-:W-:Y:S02]  /*0a60*/  FSETP.GT.AND P2, PT, R6.reuse, R3, PT ;  /* 0x000000030600720b */ /* 0x040fe40003f44000 */
[C---:B------:R-:W-:Y:S02]  /*0a70*/  FSEL R5, R6.reuse, R5, !P1 ;  /* 0x0000000506057208 */ /* 0x040fe40004800000 */
[----:B------:R-:W-:-:S02]  /*0a80*/  FSEL R3, R6, R3, P2 ;  /* 0x0000000306037208 */ /* 0x000fc40001000000 */
[C---:B--2---:R-:W-:Y:S02]  /*0a90*/  FSETP.GEU.AND P1, PT, R8.reuse, R5, PT ;  /* 0x000000050800720b */ /* 0x044fe40003f2e000 */
[C---:B------:R-:W-:Y:S02]  /*0aa0*/  FSETP.GT.AND P2, PT, R8.reuse, R3, PT ;  /* 0x000000030800720b */ /* 0x040fe40003f44000 */
[C---:B------:R-:W-:Y:S02]  /*0ab0*/  FSEL R5, R8.reuse, R5, !P1 ;  /* 0x0000000508057208 */ /* 0x040fe40004800000 */
[----:B------:R-:W-:-:S09]  /*0ac0*/  FSEL R3, R8, R3, P2 ;  /* 0x0000000308037208 */ /* 0x000fd20001000000 */
.L_x_6:
[----:B------:R-:W-:Y:S05]  /*0ad0*/  @P0 BRA `(.L_x_2) ;  /* 0x0000000000180947 */ /* 0x000fea0003800000 */
[----:B------:R-:W-:-:S06]  /*0ae0*/  IMAD R2, R7, 0xc, R2 ;  /* 0x0000000c07027824 */ /* 0x000fcc00078e0202 */
[----:B------:R-:W1:Y:S02]  /*0af0*/  LDS R2, [R2] ;  /* 0x0000000002027984 */ /* 0x000e640000000800 */
[C---:B-1----:R-:W-:Y:S02]  /*0b00*/  FSETP.GT.AND P1, PT, R2.reuse, R3, PT ;  /* 0x000000030200720b */ /* 0x042fe40003f24000 */
[----:B------:R-:W-:-:S04]  /*0b10*/  FSETP.GEU.AND P0, PT, R2, R5, PT ;  /* 0x000000050200720b */ /* 0x000fc80003f0e000 */
[----:B------:R-:W-:-:S07]  /*0b20*/  FSEL R5, R2, R5, !P0 ;  /* 0x0000000502057208 */ /* 0x000fce0004000000 */
[----:B------:R-:W-:-:S07]  /*0b30*/  @P1 IMAD.MOV.U32 R3, RZ, RZ, R2 ;  /* 0x000000ffff031224 */ /* 0x000fce00078e0002 */
.L_x_2:
[----:B------:R-:W1:Y:S01]  /*0b40*/  LDC.64 R6, c[0x0][0x380] ;  /* 0x0000e000ff067b82 */ /* 0x000e620000000a00 */
[----:B------:R-:W-:Y:S02]  /*0b50*/  R2UR UR4, R10 ;  /* 0x000000000a0472ca */ /* 0x000fe400000e0000 */
[----:B------:R-:W-:Y:S01]  /*0b60*/  R2UR UR5, R11 ;  /* 0x000000000b0572ca */ /* 0x000fe200000e0000 */
[----:B-1----:R-:W-:-:S12]  /*0b70*/  IMAD.WIDE.U32 R6, R0, 0x4, R6 ;  /* 0x0000000400067825 */ /* 0x002fd800078e0006 */
[----:B------:R-:W2:Y:S01]  /*0b80*/  LDG.E R4, desc[UR4][R6.64] ;  /* 0x0000000406047981 */ /* 0x000ea2000c1e1900 */
[----:B------:R-:W-:Y:S01]  /*0b90*/  BSSY B0, `(.L_x_7) ;  /* 0x000000a000007945 */ /* 0x000fe20003800000 */
[----:B--2---:R-:W-:-:S13]  /*0ba0*/  FSETP.GTU.AND P0, PT, R4, R5, PT ;  /* 0x000000050400720b */ /* 0x004fda0003f0c000 */
[----:B------:R-:W-:Y:S05]  /*0bb0*/  @!P0 BRA `(.L_x_8) ;  /* 0x00000000001c8947 */ /* 0x000fea0003800000 */
.L_x_9:
[----:B------:R-:W-:Y:S01]  /*0bc0*/  FSETP.GE.AND P0, PT, R5, R4, PT ;  /* 0x000000040500720b */ /* 0x000fe20003f06000 */
[----:B------:R-:W-:-:S12]  /*0bd0*/  YIELD ;  /* 0x0000000000007946 */ /* 0x000fd80003800000 */
[----:B------:R-:W-:Y:S05]  /*0be0*/  @P0 BRA `(.L_x_8) ;  /* 0x0000000000100947 */ /* 0x000fea0003800000 */
[----:B------:R-:W2:Y:S02]  /*0bf0*/  ATOMG.E.CAS.STRONG.GPU PT, R9, [R6], R4, R5 ;  /* 0x00000004060973a9 */ /* 0x000ea400001ee105 */
[----:B--2---:R-:W-:Y:S01]  /*0c00*/  ISETP.NE.AND P0, PT, R4, R9, PT ;  /* 0x000000090400720c */ /* 0x004fe20003f05270 */
[----:B------:R-:W-:-:S12]  /*0c10*/  IMAD.MOV.U32 R4, RZ, RZ, R9 ;  /* 0x000000ffff047224 */ /* 0x000fd800078e0009 */
[----:B------:R-:W-:Y:S05]  /*0c20*/  @P0 BRA `(.L_x_9) ;  /* 0xfffffffc00e40947 */ /* 0x000fea000383ffff */
.L_x_8:
[----:B------:R-:W-:Y:S05]  /*0c30*/  BSYNC B0 ;  /* 0x0000000000007941 */ /* 0x000fea0003800000 */
.L_x_7:
[----:B------:R-:W-:Y:S02]  /*0c40*/  R2UR UR4, R10 ;  /* 0x000000000a0472ca */ /* 0x000fe400000e0000 */
[----:B------:R-:W-:-:S13]  /*0c50*/  R2UR UR5, R11 ;  /* 0x000000000b0572ca */ /* 0x000fda00000e0000 */
[----:B------:R-:W2:Y:S02]  /*0c60*/  LDG.E R2, desc[UR4][R6.64+0xc] ;  /* 0x00000c0406027981 */ /* 0x000ea4000c1e1900 */
[----:B--2---:R-:W-:-:S13]  /*0c70*/  FSETP.GE.AND P0, PT, R2, R3, PT ;  /* 0x000000030200720b */ /* 0x004fda0003f06000 */
[----:B------:R-:W-:Y:S05]  /*0c80*/  @P0 EXIT ;  /* 0x000000000000094d */ /* 0x000fea0003800000 */
.L_x_10:
[----:B------:R-:W-:Y:S01]  /*0c90*/  FSETP.GTU.AND P0, PT, R3, R2, PT ;  /* 0x000000020300720b */ /* 0x000fe20003f0c000 */
[----:B------:R-:W-:-:S12]  /*0ca0*/  YIELD ;  /* 0x0000000000007946 */ /* 0x000fd80003800000 */
[----:B------:R-:W-:Y:S05]  /*0cb0*/  @!P0 EXIT ;  /* 0x000000000000894d */ /* 0x000fea0003800000 */
[----:B------:R-:W2:Y:S02]  /*0cc0*/  ATOMG.E.CAS.STRONG.GPU PT, R5, [R6+0xc], R2, R3 ;  /* 0x00000c02060573a9 */ /* 0x000ea400001ee103 */
[----:B--2---:R-:W-:Y:S01]  /*0cd0*/  ISETP.NE.AND P0, PT, R2, R5, PT ;  /* 0x000000050200720c */ /* 0x004fe20003f05270 */
[----:B------:R-:W-:-:S12]  /*0ce0*/  IMAD.MOV.U32 R2, RZ, RZ, R5 ;  /* 0x000000ffff027224 */ /* 0x000fd800078e0005 */
[----:B------:R-:W-:Y:S05]  /*0cf0*/  @P0 BRA `(.L_x_10) ;  /* 0xfffffffc00e40947 */ /* 0x000fea000383ffff */
[----:B------:R-:W-:Y:S05]  /*0d00*/  EXIT ;  /* 0x000000000000794d */ /* 0x000fea0003800000 */
.L_x_11:
[----:B------:R-:W-:-:S00]  /*0d10*/  BRA `(.L_x_11) ;  /* 0xfffffffc00fc7947 */ /* 0x000fc0000383ffff */
[----:B------:R-:W-:-:S00]  /*0d20*/  NOP ;  /* 0x0000000000007918 */ /* 0x000fc00000000000 */
        /* <DEDUP_REMOVED lines=13> */
.L_x_12:


//--------------------- .nv.global.init           --------------------------
	.section	.nv.global.init,"aw",@progbits
.nv.global.init:
	.type		$str,@object
	.size		$str,($str$1 - $str)
$str:
        /*0000*/ 	.byte	0x62, 0x6c, 0x6f, 0x63, 0x6b, 0x44, 0x69, 0x6d, 0x2e, 0x78, 0x20, 0x3d, 0x3d, 0x20, 0x42, 0x4c
        /*0010*/ 	.byte	0x4f, 0x43, 0x4b, 0x00
	.type		$str$1,@object
	.size		$str$1,($str$2 - $str$1)
$str$1:
        /*0014*/ 	.byte	0x2f, 0x74, 0x6d, 0x70, 0x2f, 0x73, 0x61, 0x73, 0x73, 0x5f, 0x63, 0x75, 0x5f, 0x6f, 0x68, 0x63
        /*0024*/ 	.byte	0x74, 0x66, 0x7a, 0x6b, 0x77, 0x2f, 0x6b, 0x2e, 0x63, 0x75, 0x00
	.type		$str$2,@object
	.size		$str$2,(__unnamed_1 - $str$2)
$str$2:
        /*002f*/ 	.byte	0x62, 0x6c, 0x6f, 0x63, 0x6b, 0x44, 0x69, 0x6d, 0x2e, 0x79, 0x20, 0x3d, 0x3d, 0x20, 0x33, 0x20
        /*003f*/ 	.byte	0x26, 0x26, 0x20, 0x62, 0x6c, 0x6f, 0x63, 0x6b, 0x49, 0x64, 0x78, 0x2e, 0x79, 0x20, 0x3d, 0x3d
        /*004f*/ 	.byte	0x20, 0x30, 0x00
	.type		__unnamed_1,@object
	.size		__unnamed_1,(.L_0 - __unnamed_1)
__unnamed_1:
        /*0052*/ 	.byte	0x76, 0x6f, 0x69, 0x64, 0x20, 0x6b, 0x65, 0x72, 0x6e, 0x65, 0x6c, 0x5f, 0x4d, 0x69, 0x6e, 0x4d
        /*0062*/ 	.byte	0x61, 0x78, 0x5f, 0x54, 0x50, 0x42, 0x32, 0x35, 0x36, 0x28, 0x66, 0x6c, 0x6f, 0x61, 0x74, 0x20
        /*0072*/ 	.byte	0x2a, 0x2c, 0x20, 0x63, 0x6f, 0x6e, 0x73, 0x74, 0x20, 0x66, 0x6c, 0x6f, 0x61, 0x74, 0x20, 0x2a
        /*0082*/ 	.byte	0x2c, 0x20, 0x75, 0x6e, 0x73, 0x69, 0x67, 0x6e, 0x65, 0x64, 0x20, 0x69, 0x6e, 0x74, 0x29, 0x00
.L_0:


//--------------------- .nv.shared.kernel_MinMax_TPB256 --------------------------
	.section	.nv.shared.kernel_MinMax_TPB256,"aw",@nobits
	.sectionflags	@""
	.align	4
.nv.shared.kernel_MinMax_TPB256:
	.zero		4096


//--------------------- .nv.shared.reserved.0     --------------------------
	.section	.nv.shared.reserved.0,"aw",@nobits
	.weak		__nv_reservedSMEM_offset_0_alias
	.size		__nv_reservedSMEM_offset_0_alias, 0, 64
	.other		__nv_reservedSMEM_offset_0_alias,@"STO_CUDA_RESERVED_SHARED STV_DEFAULT"
__nv_reservedSMEM_offset_0_alias:
	.zero		0
	.zero		64


//--------------------- .nv.constant0.kernel_MinMax_TPB256 --------------------------
	.section	.nv.constant0.kernel_MinMax_TPB256,"a",@progbits
	.sectionflags	@""
	.align	4
.nv.constant0.kernel_MinMax_TPB256:
	.zero		916


//--------------------- SYMBOLS --------------------------

	.type		.nv.reservedSmem.offset0,@object
	.size		.nv.reservedSmem.offset0,0x4
	.type		.nv.reservedSmem.cap,@object
	.size		.nv.reservedSmem.cap,0x4
	.type		__assertfail,@function
